//
// Generated by NVIDIA NVVM Compiler
//
// Compiler Build ID: CL-36424714
// Cuda compilation tools, release 13.0, V13.0.88
// Based on NVVM 20.0.0
//

.version 9.0
.target sm_100
.address_size 64

	// .globl	_Z3addPiS_S_
.extern .func  (.param .b32 func_retval0) vprintf
(
	.param .b64 vprintf_param_0,
	.param .b64 vprintf_param_1
)
;
.global .align 1 .b8 $str[10] = {105, 100, 120, 32, 61, 32, 37, 100, 10};

.visible .entry _Z3addPiS_S_(
	.param .u64 .ptr .align 1 _Z3addPiS_S__param_0,
	.param .u64 .ptr .align 1 _Z3addPiS_S__param_1,
	.param .u64 .ptr .align 1 _Z3addPiS_S__param_2
)
{
	.local .align 8 .b8 	__local_depot0[8];
	.reg .b64 	%SP;
	.reg .b64 	%SPL;
	.reg .b32 	%r<8>;
	.reg .b64 	%rd<14>;

	mov.u64 	%SPL, __local_depot0;
	cvta.local.u64 	%SP, %SPL;
	ld.param.u64 	%rd1, [_Z3addPiS_S__param_0];
	ld.param.u64 	%rd2, [_Z3addPiS_S__param_1];
	ld.param.u64 	%rd3, [_Z3addPiS_S__param_2];
	cvta.to.global.u64 	%rd4, %rd2;
	cvta.to.global.u64 	%rd5, %rd1;
	cvta.to.global.u64 	%rd6, %rd3;
	add.u64 	%rd7, %SP, 0;
	add.u64 	%rd8, %SPL, 0;
	mov.u32 	%r1, %ctaid.x;
	st.local.u32 	[%rd8], %r1;
	mov.u64 	%rd9, $str;
	cvta.global.u64 	%rd10, %rd9;
	{ // callseq 0, 0
	.param .b64 param0;
	st.param.b64 	[param0], %rd10;
	.param .b64 param1;
	st.param.b64 	[param1], %rd7;
	.param .b32 retval0;
	call.uni (retval0), 
	vprintf, 
	(
	param0, 
	param1
	);
	ld.param.b32 	%r2, [retval0];
	} // callseq 0
	ld.global.u32 	%r4, [%rd6];
	mul.wide.u32 	%rd11, %r1, 4;
	add.s64 	%rd12, %rd5, %rd11;
	ld.global.u32 	%r5, [%rd12];
	add.s64 	%rd13, %rd4, %rd11;
	ld.global.u32 	%r6, [%rd13];
	mad.lo.s32 	%r7, %r5, %r4, %r6;
	st.global.u32 	[%rd12], %r7;
	ret;

}


// ===== COMPILED SASS (sm_100) =====

	.target	sm_100

	.elftype	@"ET_EXEC"


//--------------------- .note.nv.tkinfo           --------------------------
	.section	.note.nv.tkinfo,"",@"SHT_NOTE"
	.sectionflags	@"SHF_NOTE_NV_TKINFO"
	.tkinfo
        /*0018*/ 	.word	0x00000002
        /*0030*/ 	.string	""
        /*0030*/ 	.string	"ptxas"
        /*0030*/ 	.string	"Cuda compilation tools, release 13.0, V13.0.88"
        /*0030*/ 	.string	"Build cuda_13.0.r13.0/compiler.36424714_0"
        /*0030*/ 	.string	"-arch sm_100 -m 64 "



//--------------------- .note.nv.cuinfo           --------------------------
	.section	.note.nv.cuinfo,"",@"SHT_NOTE"
	.sectionflags	@"SHF_NOTE_NV_CUINFO"
        /*0018*/ 	.short	0x0002
        /*001a*/ 	.short	0x0064
        /*001c*/ 	.short	0x0082
	.zero		2


//--------------------- .nv.info                  --------------------------
	.section	.nv.info,"",@"SHT_CUDA_INFO"
	.align	4


	//----- nvinfo : EIATTR_REGCOUNT
	.align		4
        /*0000*/ 	.byte	0x04, 0x2f
        /*0002*/ 	.short	(.L_2 - .L_1)
	.align		4
.L_1:
        /*0004*/ 	.word	index@(_Z3addPiS_S_)
        /*0008*/ 	.word	0x00000018


	//----- nvinfo : EIATTR_FRAME_SIZE
	.align		4
.L_2:
        /*000c*/ 	.byte	0x04, 0x11
        /*000e*/ 	.short	(.L_4 - .L_3)
	.align		4
.L_3:
        /*0010*/ 	.word	index@(_Z3addPiS_S_)
        /*0014*/ 	.word	0x00000008


	//----- nvinfo : EIATTR_MIN_STACK_SIZE
	.align		4
.L_4:
        /*0018*/ 	.byte	0x04, 0x12
        /*001a*/ 	.short	(.L_6 - .L_5)
	.align		4
.L_5:
        /*001c*/ 	.word	index@(_Z3addPiS_S_)
        /*0020*/ 	.word	0x00000008
.L_6:


//--------------------- .nv.compat                --------------------------
	.section	.nv.compat,"",@"SHT_CUDA_COMPAT_INFO"
	.align	4
        /*0000*/ 	.byte	0x02, 0x09, 0x00, 0x00, 0x02, 0x02, 0x01, 0x00, 0x02, 0x05, 0x05, 0x00, 0x03, 0x07, 0x01, 0x01
        /*0010*/ 	.byte	0x02, 0x03, 0x00, 0x00, 0x02, 0x06, 0x01, 0x00, 0x04, 0x0b, 0x08, 0x00, 0x09, 0x00, 0x00, 0x00
        /*0020*/ 	.byte	0x00, 0x00, 0x00, 0x00


//--------------------- .nv.info._Z3addPiS_S_     --------------------------
	.section	.nv.info._Z3addPiS_S_,"",@"SHT_CUDA_INFO"
	.sectionflags	@""
	.align	4


	//----- nvinfo : EIATTR_CUDA_API_VERSION
	.align		4
        /*0000*/ 	.byte	0x04, 0x37
        /*0002*/ 	.short	(.L_8 - .L_7)
.L_7:
        /*0004*/ 	.word	0x00000082


	//----- nvinfo : EIATTR_KPARAM_INFO
	.align		4
.L_8:
        /*0008*/ 	.byte	0x04, 0x17
        /*000a*/ 	.short	(.L_10 - .L_9)
.L_9:
        /*000c*/ 	.word	0x00000000
        /*0010*/ 	.short	0x0002
        /*0012*/ 	.short	0x0010
        /*0014*/ 	.byte	0x00, 0xf5, 0x21, 0x00


	//----- nvinfo : EIATTR_KPARAM_INFO
	.align		4
.L_10:
        /*0018*/ 	.byte	0x04, 0x17
        /*001a*/ 	.short	(.L_12 - .L_11)
.L_11:
        /*001c*/ 	.word	0x00000000
        /*0020*/ 	.short	0x0001
        /*0022*/ 	.short	0x0008
        /*0024*/ 	.byte	0x00, 0xf5, 0x21, 0x00


	//----- nvinfo : EIATTR_KPARAM_INFO
	.align		4
.L_12:
        /*0028*/ 	.byte	0x04, 0x17
        /*002a*/ 	.short	(.L_14 - .L_13)
.L_13:
        /*002c*/ 	.word	0x00000000
        /*0030*/ 	.short	0x0000
        /*0032*/ 	.short	0x0000
        /*0034*/ 	.byte	0x00, 0xf5, 0x21, 0x00


	//----- nvinfo : EIATTR_SPARSE_MMA_MASK
	.align		4
.L_14:
        /*0038*/ 	.byte	0x03, 0x50
        /*003a*/ 	.short	0x0000


	//----- nvinfo : EIATTR_MAXREG_COUNT
	.align		4
        /*003c*/ 	.byte	0x03, 0x1b
        /*003e*/ 	.short	0x00ff


	//----- nvinfo : EIATTR_EXTERNS
	.align		4
        /*0040*/ 	.byte	0x04, 0x0f
        /*0042*/ 	.short	(.L_16 - .L_15)


	//   ....[0]....
	.align		4
.L_15:
        /*0044*/ 	.word	index@(vprintf)


	//----- nvinfo : EIATTR_MERCURY_ISA_VERSION
	.align		4
.L_16:
        /*0048*/ 	.byte	0x03, 0x5f
        /*004a*/ 	.short	0x0101


	//----- nvinfo : EIATTR_VRC_CTA_INIT_COUNT
	.align		4
        /*004c*/ 	.byte	0x02, 0x4a
	.zero		1
	.zero		1


	//----- nvinfo : EIATTR_SYSCALL_OFFSETS
	.align		4
        /*0050*/ 	.byte	0x04, 0x46
        /*0052*/ 	.short	(.L_18 - .L_17)


	//   ....[0]....
.L_17:
        /*0054*/ 	.word	0x000000f0


	//----- nvinfo : EIATTR_EXIT_INSTR_OFFSETS
	.align		4
.L_18:
        /*0058*/ 	.byte	0x04, 0x1c
        /*005a*/ 	.short	(.L_20 - .L_19)


	//   ....[0]....
.L_19:
        /*005c*/ 	.word	0x000001a0


	//----- nvinfo : EIATTR_CBANK_PARAM_SIZE
	.align		4
.L_20:
        /*0060*/ 	.byte	0x03, 0x19
        /*0062*/ 	.short	0x0018


	//----- nvinfo : EIATTR_PARAM_CBANK
	.align		4
        /*0064*/ 	.byte	0x04, 0x0a
        /*0066*/ 	.short	(.L_22 - .L_21)
	.align		4
.L_21:
        /*0068*/ 	.word	index@(.nv.constant0._Z3addPiS_S_)
        /*006c*/ 	.short	0x0380
        /*006e*/ 	.short	0x0018


	//----- nvinfo : EIATTR_SW_WAR
	.align		4
.L_22:
        /*0070*/ 	.byte	0x04, 0x36
        /*0072*/ 	.short	(.L_24 - .L_23)
.L_23:
        /*0074*/ 	.word	0x00000008
.L_24:


//--------------------- .nv.callgraph             --------------------------
	.section	.nv.callgraph,"",@"SHT_CUDA_CALLGRAPH"
	.align	4
	.sectionentsize	8
	.align		4
        /*0000*/ 	.word	0x00000000
	.align		4
        /*0004*/ 	.word	0xffffffff
	.align		4
        /*0008*/ 	.word	index@(_Z3addPiS_S_)
	.align		4
        /*000c*/ 	.word	index@(vprintf)
	.align		4
        /*0010*/ 	.word	0x00000000
	.align		4
        /*0014*/ 	.word	0xfffffffe
	.align		4
        /*0018*/ 	.word	0x00000000
	.align		4
        /*001c*/ 	.word	0xfffffffd
	.align		4
        /*0020*/ 	.word	0x00000000
	.align		4
        /*0024*/ 	.word	0xfffffffc


//--------------------- .nv.constant4             --------------------------
	.section	.nv.constant4,"a",@progbits
	.align	8
	.align		8
.nv.constant4:
        /*0000*/ 	.dword	vprintf
	.align		8
        /*0008*/ 	.dword	$str


//--------------------- .text._Z3addPiS_S_        --------------------------
	.section	.text._Z3addPiS_S_,"ax",@progbits
	.align	128
        .global         _Z3addPiS_S_
        .type           _Z3addPiS_S_,@function
        .size           _Z3addPiS_S_,(.L_x_2 - _Z3addPiS_S_)
        .other          _Z3addPiS_S_,@"STO_CUDA_ENTRY STV_DEFAULT"
_Z3addPiS_S_:
.text._Z3addPiS_S_:
[----:B------:R-:W0:Y:S01]  /*0000*/  LDC R1, c[0x0][0x37c] ;  /* 0x0000df00ff017b82 */ /* 0x000e220000000800 */
[----:B------:R-:W1:Y:S01]  /*0010*/  S2R R2, SR_CTAID.X ;  /* 0x0000000000027919 */ /* 0x000e620000002500 */
[----:B0-----:R-:W-:Y:S01]  /*0020*/  VIADD R1, R1, 0xfffffff8 ;  /* 0xfffffff801017836 */ /* 0x001fe20000000000 */
[----:B------:R-:W-:Y:S01]  /*0030*/  MOV R0, 0x0 ;  /* 0x0000000000007802 */ /* 0x000fe20000000f00 */
[----:B------:R-:W0:Y:S04]  /*0040*/  LDCU UR4, c[0x0][0x2f8] ;  /* 0x00005f00ff0477ac */ /* 0x000e280008000800 */
[----:B------:R2:W3:Y:S01]  /*0050*/  LDC.64 R8, c[0x4][R0] ;  /* 0x0100000000087b82 */ /* 0x0004e20000000a00 */
[----:B------:R-:W4:Y:S01]  /*0060*/  LDCU.64 UR6, c[0x4][0x8] ;  /* 0x01000100ff0677ac */ /* 0x000f220008000a00 */
[----:B------:R-:W5:Y:S01]  /*0070*/  LDCU UR5, c[0x0][0x2fc] ;  /* 0x00005f80ff0577ac */ /* 0x000f620008000800 */
[----:B------:R-:W1:Y:S01]  /*0080*/  LDCU.64 UR36, c[0x0][0x358] ;  /* 0x00006b00ff2477ac */ /* 0x000e620008000a00 */
[----:B0-----:R-:W-:Y:S01]  /*0090*/  IADD3 R6, P0, PT, R1, UR4, RZ ;  /* 0x0000000401067c10 */ /* 0x001fe2000ff1e0ff */
[----:B----4-:R-:W-:Y:S01]  /*00a0*/  IMAD.U32 R4, RZ, RZ, UR6 ;  /* 0x00000006ff047e24 */ /* 0x010fe2000f8e00ff */
[----:B------:R-:W-:-:S02]  /*00b0*/  MOV R5, UR7 ;  /* 0x0000000700057c02 */ /* 0x000fc40008000f00 */
[----:B-----5:R-:W-:Y:S01]  /*00c0*/  IADD3.X R7, PT, PT, RZ, UR5, RZ, P0, !PT ;  /* 0x00000005ff077c10 */ /* 0x020fe200087fe4ff */
[----:B-1----:R2:W-:Y:S08]  /*00d0*/  STL [R1], R2 ;  /* 0x0000000201007387 */ /* 0x0025f00000100800 */
[----:B------:R-:W-:-:S07]  /*00e0*/  LEPC R20, `(.L_x_0) ;  /* 0x000000001014794e */ /* 0x000fce0000000000 */
[----:B--23--:R-:W-:Y:S05]  /*00f0*/  CALL.ABS.NOINC R8 ;  /* 0x0000000008007343 */ /* 0x00cfea0003c00000 */
.L_x_0:
[----:B------:R-:W0:Y:S08]  /*0100*/  LDC.64 R6, c[0x0][0x388] ;  /* 0x0000e200ff067b82 */ /* 0x000e300000000a00 */
[----:B------:R-:W1:Y:S08]  /*0110*/  LDC.64 R8, c[0x0][0x380] ;  /* 0x0000e000ff087b82 */ /* 0x000e700000000a00 */
[----:B------:R-:W2:Y:S01]  /*0120*/  LDC.64 R4, c[0x0][0x390] ;  /* 0x0000e400ff047b82 */ /* 0x000ea20000000a00 */
[----:B0-----:R-:W-:-:S06]  /*0130*/  IMAD.WIDE.U32 R6, R2, 0x4, R6 ;  /* 0x0000000402067825 */ /* 0x001fcc00078e0006 */
[----:B------:R-:W3:Y:S01]  /*0140*/  LDG.E R6, desc[UR36][R6.64] ;  /* 0x0000002406067981 */ /* 0x000ee2000c1e1900 */
[----:B-1----:R-:W-:-:S05]  /*0150*/  IMAD.WIDE.U32 R2, R2, 0x4, R8 ;  /* 0x0000000402027825 */ /* 0x002fca00078e0008 */
[----:B------:R-:W3:Y:S04]  /*0160*/  LDG.E R9, desc[UR36][R2.64] ;  /* 0x0000002402097981 */ /* 0x000ee8000c1e1900 */
[----:B--2---:R-:W3:Y:S02]  /*0170*/  LDG.E R4, desc[UR36][R4.64] ;  /* 0x0000002404047981 */ /* 0x004ee4000c1e1900 */
[----:B---3--:R-:W-:-:S05]  /*0180*/  IMAD R9, R4, R9, R6 ;  /* 0x0000000904097224 */ /* 0x008fca00078e0206 */
[----:B------:R-:W-:Y:S01]  /*0190*/  STG.E desc[UR36][R2.64], R9 ;  /* 0x0000000902007986 */ /* 0x000fe2000c101924 */
[----:B------:R-:W-:Y:S05]  /*01a0*/  EXIT ;  /* 0x000000000000794d */ /* 0x000fea0003800000 */
.L_x_1:
[----:B------:R-:W-:-:S00]  /*01b0*/  BRA `(.L_x_1) ;  /* 0xfffffffc00fc7947 */ /* 0x000fc0000383ffff */
[----:B------:R-:W-:-:S00]  /*01c0*/  NOP ;  /* 0x0000000000007918 */ /* 0x000fc00000000000 */
        /* <DEDUP_REMOVED lines=11> */
.L_x_2:


//--------------------- .nv.global.init           --------------------------
	.section	.nv.global.init,"aw",@progbits
.nv.global.init:
	.type		$str,@object
	.size		$str,(.L_0 - $str)
$str:
        /*0000*/ 	.byte	0x69, 0x64, 0x78, 0x20, 0x3d, 0x20, 0x25, 0x64, 0x0a, 0x00
.L_0:


//--------------------- .nv.shared.reserved.0     --------------------------
	.section	.nv.shared.reserved.0,"aw",@nobits
	.weak		__nv_reservedSMEM_offset_0_alias
	.size		__nv_reservedSMEM_offset_0_alias, 0, 64
	.other		__nv_reservedSMEM_offset_0_alias,@"STO_CUDA_RESERVED_SHARED STV_DEFAULT"
__nv_reservedSMEM_offset_0_alias:
	.zero		0
	.zero		64


//--------------------- .nv.constant0._Z3addPiS_S_ --------------------------
	.section	.nv.constant0._Z3addPiS_S_,"a",@progbits
	.sectionflags	@""
	.align	4
.nv.constant0._Z3addPiS_S_:
	.zero		920


//--------------------- SYMBOLS --------------------------

	.type		.nv.reservedSmem.offset0,@object
	.size		.nv.reservedSmem.offset0,0x4
	.type		vprintf,@function
